//
// Generated by NVIDIA NVVM Compiler
//
// Compiler Build ID: CL-36424714
// Cuda compilation tools, release 13.0, V13.0.88
// Based on NVVM 20.0.0
//

.version 9.0
.target sm_100
.address_size 64

	// .globl	ConvolutionLayer
// _ZZ17output_layer_fastE11first_array has been demoted

.visible .entry ConvolutionLayer(
	.param .u64 .ptr .align 1 ConvolutionLayer_param_0,
	.param .u64 .ptr .align 1 ConvolutionLayer_param_1,
	.param .u64 .ptr .align 1 ConvolutionLayer_param_2
)
{
	.reg .b32 	%r<6>;
	.reg .b64 	%rd<19>;
	.reg .b64 	%fd<77>;

	ld.param.u64 	%rd1, [ConvolutionLayer_param_0];
	ld.param.u64 	%rd2, [ConvolutionLayer_param_1];
	ld.param.u64 	%rd3, [ConvolutionLayer_param_2];
	cvta.to.global.u64 	%rd4, %rd3;
	cvta.to.global.u64 	%rd5, %rd2;
	cvta.to.global.u64 	%rd6, %rd1;
	mov.u32 	%r1, %ctaid.x;
	mov.u32 	%r2, %tid.y;
	mov.u32 	%r3, %tid.x;
	mul.lo.s32 	%r4, %r2, 5;
	mul.lo.s32 	%r5, %r3, 5;
	mul.wide.u32 	%rd7, %r1, 200;
	add.s64 	%rd8, %rd5, %rd7;
	mul.wide.u32 	%rd9, %r1, 3200;
	add.s64 	%rd10, %rd4, %rd9;
	mul.wide.u32 	%rd11, %r2, 160;
	add.s64 	%rd12, %rd10, %rd11;
	mul.wide.u32 	%rd13, %r3, 8;
	add.s64 	%rd14, %rd12, %rd13;
	ld.global.f64 	%fd1, [%rd14];
	mul.wide.u32 	%rd15, %r4, 800;
	add.s64 	%rd16, %rd6, %rd15;
	mul.wide.u32 	%rd17, %r5, 8;
	add.s64 	%rd18, %rd16, %rd17;
	ld.global.f64 	%fd2, [%rd18];
	ld.global.f64 	%fd3, [%rd8];
	fma.rn.f64 	%fd4, %fd2, %fd3, %fd1;
	st.global.f64 	[%rd14], %fd4;
	ld.global.f64 	%fd5, [%rd18+8];
	ld.global.f64 	%fd6, [%rd8+8];
	fma.rn.f64 	%fd7, %fd5, %fd6, %fd4;
	st.global.f64 	[%rd14], %fd7;
	ld.global.f64 	%fd8, [%rd18+16];
	ld.global.f64 	%fd9, [%rd8+16];
	fma.rn.f64 	%fd10, %fd8, %fd9, %fd7;
	st.global.f64 	[%rd14], %fd10;
	ld.global.f64 	%fd11, [%rd18+24];
	ld.global.f64 	%fd12, [%rd8+24];
	fma.rn.f64 	%fd13, %fd11, %fd12, %fd10;
	st.global.f64 	[%rd14], %fd13;
	ld.global.f64 	%fd14, [%rd18+32];
	ld.global.f64 	%fd15, [%rd8+32];
	fma.rn.f64 	%fd16, %fd14, %fd15, %fd13;
	st.global.f64 	[%rd14], %fd16;
	ld.global.f64 	%fd17, [%rd18+800];
	ld.global.f64 	%fd18, [%rd8+40];
	fma.rn.f64 	%fd19, %fd17, %fd18, %fd16;
	st.global.f64 	[%rd14], %fd19;
	ld.global.f64 	%fd20, [%rd18+808];
	ld.global.f64 	%fd21, [%rd8+48];
	fma.rn.f64 	%fd22, %fd20, %fd21, %fd19;
	st.global.f64 	[%rd14], %fd22;
	ld.global.f64 	%fd23, [%rd18+816];
	ld.global.f64 	%fd24, [%rd8+56];
	fma.rn.f64 	%fd25, %fd23, %fd24, %fd22;
	st.global.f64 	[%rd14], %fd25;
	ld.global.f64 	%fd26, [%rd18+824];
	ld.global.f64 	%fd27, [%rd8+64];
	fma.rn.f64 	%fd28, %fd26, %fd27, %fd25;
	st.global.f64 	[%rd14], %fd28;
	ld.global.f64 	%fd29, [%rd18+832];
	ld.global.f64 	%fd30, [%rd8+72];
	fma.rn.f64 	%fd31, %fd29, %fd30, %fd28;
	st.global.f64 	[%rd14], %fd31;
	ld.global.f64 	%fd32, [%rd18+1600];
	ld.global.f64 	%fd33, [%rd8+80];
	fma.rn.f64 	%fd34, %fd32, %fd33, %fd31;
	st.global.f64 	[%rd14], %fd34;
	ld.global.f64 	%fd35, [%rd18+1608];
	ld.global.f64 	%fd36, [%rd8+88];
	fma.rn.f64 	%fd37, %fd35, %fd36, %fd34;
	st.global.f64 	[%rd14], %fd37;
	ld.global.f64 	%fd38, [%rd18+1616];
	ld.global.f64 	%fd39, [%rd8+96];
	fma.rn.f64 	%fd40, %fd38, %fd39, %fd37;
	st.global.f64 	[%rd14], %fd40;
	ld.global.f64 	%fd41, [%rd18+1624];
	ld.global.f64 	%fd42, [%rd8+104];
	fma.rn.f64 	%fd43, %fd41, %fd42, %fd40;
	st.global.f64 	[%rd14], %fd43;
	ld.global.f64 	%fd44, [%rd18+1632];
	ld.global.f64 	%fd45, [%rd8+112];
	fma.rn.f64 	%fd46, %fd44, %fd45, %fd43;
	st.global.f64 	[%rd14], %fd46;
	ld.global.f64 	%fd47, [%rd18+2400];
	ld.global.f64 	%fd48, [%rd8+120];
	fma.rn.f64 	%fd49, %fd47, %fd48, %fd46;
	st.global.f64 	[%rd14], %fd49;
	ld.global.f64 	%fd50, [%rd18+2408];
	ld.global.f64 	%fd51, [%rd8+128];
	fma.rn.f64 	%fd52, %fd50, %fd51, %fd49;
	st.global.f64 	[%rd14], %fd52;
	ld.global.f64 	%fd53, [%rd18+2416];
	ld.global.f64 	%fd54, [%rd8+136];
	fma.rn.f64 	%fd55, %fd53, %fd54, %fd52;
	st.global.f64 	[%rd14], %fd55;
	ld.global.f64 	%fd56, [%rd18+2424];
	ld.global.f64 	%fd57, [%rd8+144];
	fma.rn.f64 	%fd58, %fd56, %fd57, %fd55;
	st.global.f64 	[%rd14], %fd58;
	ld.global.f64 	%fd59, [%rd18+2432];
	ld.global.f64 	%fd60, [%rd8+152];
	fma.rn.f64 	%fd61, %fd59, %fd60, %fd58;
	st.global.f64 	[%rd14], %fd61;
	ld.global.f64 	%fd62, [%rd18+3200];
	ld.global.f64 	%fd63, [%rd8+160];
	fma.rn.f64 	%fd64, %fd62, %fd63, %fd61;
	st.global.f64 	[%rd14], %fd64;
	ld.global.f64 	%fd65, [%rd18+3208];
	ld.global.f64 	%fd66, [%rd8+168];
	fma.rn.f64 	%fd67, %fd65, %fd66, %fd64;
	st.global.f64 	[%rd14], %fd67;
	ld.global.f64 	%fd68, [%rd18+3216];
	ld.global.f64 	%fd69, [%rd8+176];
	fma.rn.f64 	%fd70, %fd68, %fd69, %fd67;
	st.global.f64 	[%rd14], %fd70;
	ld.global.f64 	%fd71, [%rd18+3224];
	ld.global.f64 	%fd72, [%rd8+184];
	fma.rn.f64 	%fd73, %fd71, %fd72, %fd70;
	st.global.f64 	[%rd14], %fd73;
	ld.global.f64 	%fd74, [%rd18+3232];
	ld.global.f64 	%fd75, [%rd8+192];
	fma.rn.f64 	%fd76, %fd74, %fd75, %fd73;
	st.global.f64 	[%rd14], %fd76;
	ret;

}
	// .globl	relu_layer_kernel
.visible .entry relu_layer_kernel(
	.param .u64 .ptr .align 1 relu_layer_kernel_param_0,
	.param .u32 relu_layer_kernel_param_1
)
{
	.reg .pred 	%p<3>;
	.reg .b32 	%r<6>;
	.reg .b64 	%rd<6>;
	.reg .b64 	%fd<2>;

	ld.param.u64 	%rd2, [relu_layer_kernel_param_0];
	ld.param.u32 	%r2, [relu_layer_kernel_param_1];
	mov.u32 	%r3, %ctaid.x;
	mov.u32 	%r4, %ntid.x;
	mov.u32 	%r5, %tid.x;
	mad.lo.s32 	%r1, %r3, %r4, %r5;
	setp.ge.s32 	%p1, %r1, %r2;
	@%p1 bra 	$L__BB1_3;
	cvta.to.global.u64 	%rd3, %rd2;
	mul.wide.s32 	%rd4, %r1, 8;
	add.s64 	%rd1, %rd3, %rd4;
	ld.global.f64 	%fd1, [%rd1];
	setp.geu.f64 	%p2, %fd1, 0d0000000000000000;
	@%p2 bra 	$L__BB1_3;
	mov.b64 	%rd5, 0;
	st.global.u64 	[%rd1], %rd5;
$L__BB1_3:
	ret;

}
	// .globl	output_layer_kernel
.visible .entry output_layer_kernel(
	.param .u64 .ptr .align 1 output_layer_kernel_param_0,
	.param .u64 .ptr .align 1 output_layer_kernel_param_1,
	.param .u64 .ptr .align 1 output_layer_kernel_param_2
)
{
	.reg .pred 	%p<2>;
	.reg .b32 	%r<6>;
	.reg .b64 	%rd<19>;
	.reg .b64 	%fd<52>;

	ld.param.u64 	%rd8, [output_layer_kernel_param_0];
	ld.param.u64 	%rd9, [output_layer_kernel_param_1];
	ld.param.u64 	%rd7, [output_layer_kernel_param_2];
	cvta.to.global.u64 	%rd10, %rd9;
	cvta.to.global.u64 	%rd11, %rd8;
	mov.u32 	%r1, %ctaid.x;
	add.s64 	%rd18, %rd11, 64;
	mul.wide.u32 	%rd12, %r1, 32000;
	add.s64 	%rd13, %rd12, %rd10;
	add.s64 	%rd17, %rd13, 64;
	mov.f64 	%fd51, 0d0000000000000000;
	mov.b32 	%r5, 0;
$L__BB2_1:
	ld.global.f64 	%fd4, [%rd18+-64];
	ld.global.f64 	%fd5, [%rd17+-64];
	fma.rn.f64 	%fd6, %fd4, %fd5, %fd51;
	ld.global.f64 	%fd7, [%rd18+-56];
	ld.global.f64 	%fd8, [%rd17+-56];
	fma.rn.f64 	%fd9, %fd7, %fd8, %fd6;
	ld.global.f64 	%fd10, [%rd18+-48];
	ld.global.f64 	%fd11, [%rd17+-48];
	fma.rn.f64 	%fd12, %fd10, %fd11, %fd9;
	ld.global.f64 	%fd13, [%rd18+-40];
	ld.global.f64 	%fd14, [%rd17+-40];
	fma.rn.f64 	%fd15, %fd13, %fd14, %fd12;
	ld.global.f64 	%fd16, [%rd18+-32];
	ld.global.f64 	%fd17, [%rd17+-32];
	fma.rn.f64 	%fd18, %fd16, %fd17, %fd15;
	ld.global.f64 	%fd19, [%rd18+-24];
	ld.global.f64 	%fd20, [%rd17+-24];
	fma.rn.f64 	%fd21, %fd19, %fd20, %fd18;
	ld.global.f64 	%fd22, [%rd18+-16];
	ld.global.f64 	%fd23, [%rd17+-16];
	fma.rn.f64 	%fd24, %fd22, %fd23, %fd21;
	ld.global.f64 	%fd25, [%rd18+-8];
	ld.global.f64 	%fd26, [%rd17+-8];
	fma.rn.f64 	%fd27, %fd25, %fd26, %fd24;
	ld.global.f64 	%fd28, [%rd18];
	ld.global.f64 	%fd29, [%rd17];
	fma.rn.f64 	%fd30, %fd28, %fd29, %fd27;
	ld.global.f64 	%fd31, [%rd18+8];
	ld.global.f64 	%fd32, [%rd17+8];
	fma.rn.f64 	%fd33, %fd31, %fd32, %fd30;
	ld.global.f64 	%fd34, [%rd18+16];
	ld.global.f64 	%fd35, [%rd17+16];
	fma.rn.f64 	%fd36, %fd34, %fd35, %fd33;
	ld.global.f64 	%fd37, [%rd18+24];
	ld.global.f64 	%fd38, [%rd17+24];
	fma.rn.f64 	%fd39, %fd37, %fd38, %fd36;
	ld.global.f64 	%fd40, [%rd18+32];
	ld.global.f64 	%fd41, [%rd17+32];
	fma.rn.f64 	%fd42, %fd40, %fd41, %fd39;
	ld.global.f64 	%fd43, [%rd18+40];
	ld.global.f64 	%fd44, [%rd17+40];
	fma.rn.f64 	%fd45, %fd43, %fd44, %fd42;
	ld.global.f64 	%fd46, [%rd18+48];
	ld.global.f64 	%fd47, [%rd17+48];
	fma.rn.f64 	%fd48, %fd46, %fd47, %fd45;
	ld.global.f64 	%fd49, [%rd18+56];
	ld.global.f64 	%fd50, [%rd17+56];
	fma.rn.f64 	%fd51, %fd49, %fd50, %fd48;
	add.s32 	%r5, %r5, 16;
	add.s64 	%rd18, %rd18, 128;
	add.s64 	%rd17, %rd17, 128;
	setp.ne.s32 	%p1, %r5, 4000;
	@%p1 bra 	$L__BB2_1;
	cvta.to.global.u64 	%rd14, %rd7;
	mul.wide.u32 	%rd15, %r1, 8;
	add.s64 	%rd16, %rd14, %rd15;
	st.global.f64 	[%rd16], %fd51;
	ret;

}
	// .globl	output_layer_fast
.visible .entry output_layer_fast(
	.param .u64 .ptr .align 1 output_layer_fast_param_0,
	.param .u64 .ptr .align 1 output_layer_fast_param_1,
	.param .u64 .ptr .align 1 output_layer_fast_param_2
)
{
	.reg .pred 	%p<13>;
	.reg .b32 	%r<100>;
	.reg .b64 	%rd<24>;
	.reg .b64 	%fd<81>;
	// demoted variable
	.shared .align 8 .b8 _ZZ17output_layer_fastE11first_array[16000];
	ld.param.u64 	%rd2, [output_layer_fast_param_0];
	ld.param.u64 	%rd4, [output_layer_fast_param_1];
	ld.param.u64 	%rd3, [output_layer_fast_param_2];
	cvta.to.global.u64 	%rd1, %rd4;
	mov.u32 	%r1, %ctaid.x;
	mov.u32 	%r2, %tid.x;
	mov.u32 	%r44, _ZZ17output_layer_fastE11first_array;
	mad.lo.s32 	%r3, %r1, 1600, %r44;
	setp.gt.u32 	%p1, %r2, 199;
	@%p1 bra 	$L__BB3_2;
	shl.b32 	%r45, %r2, 3;
	add.s32 	%r46, %r3, %r45;
	mul.lo.s32 	%r47, %r2, 20;
	cvta.to.global.u64 	%rd5, %rd2;
	mul.wide.u32 	%rd6, %r47, 8;
	add.s64 	%rd7, %rd5, %rd6;
	ld.global.f64 	%fd3, [%rd7];
	mul.wide.u32 	%rd8, %r1, 32000;
	add.s64 	%rd9, %rd1, %rd8;
	add.s64 	%rd10, %rd9, %rd6;
	ld.global.f64 	%fd4, [%rd10];
	ld.shared.f64 	%fd5, [%r46];
	fma.rn.f64 	%fd6, %fd3, %fd4, %fd5;
	st.shared.f64 	[%r46], %fd6;
	ld.global.f64 	%fd7, [%rd7+8];
	ld.global.f64 	%fd8, [%rd10+8];
	fma.rn.f64 	%fd9, %fd7, %fd8, %fd6;
	st.shared.f64 	[%r46], %fd9;
	ld.global.f64 	%fd10, [%rd7+16];
	ld.global.f64 	%fd11, [%rd10+16];
	fma.rn.f64 	%fd12, %fd10, %fd11, %fd9;
	st.shared.f64 	[%r46], %fd12;
	ld.global.f64 	%fd13, [%rd7+24];
	ld.global.f64 	%fd14, [%rd10+24];
	fma.rn.f64 	%fd15, %fd13, %fd14, %fd12;
	st.shared.f64 	[%r46], %fd15;
	ld.global.f64 	%fd16, [%rd7+32];
	ld.global.f64 	%fd17, [%rd10+32];
	fma.rn.f64 	%fd18, %fd16, %fd17, %fd15;
	st.shared.f64 	[%r46], %fd18;
	ld.global.f64 	%fd19, [%rd7+40];
	ld.global.f64 	%fd20, [%rd10+40];
	fma.rn.f64 	%fd21, %fd19, %fd20, %fd18;
	st.shared.f64 	[%r46], %fd21;
	ld.global.f64 	%fd22, [%rd7+48];
	ld.global.f64 	%fd23, [%rd10+48];
	fma.rn.f64 	%fd24, %fd22, %fd23, %fd21;
	st.shared.f64 	[%r46], %fd24;
	ld.global.f64 	%fd25, [%rd7+56];
	ld.global.f64 	%fd26, [%rd10+56];
	fma.rn.f64 	%fd27, %fd25, %fd26, %fd24;
	st.shared.f64 	[%r46], %fd27;
	ld.global.f64 	%fd28, [%rd7+64];
	ld.global.f64 	%fd29, [%rd10+64];
	fma.rn.f64 	%fd30, %fd28, %fd29, %fd27;
	st.shared.f64 	[%r46], %fd30;
	ld.global.f64 	%fd31, [%rd7+72];
	ld.global.f64 	%fd32, [%rd10+72];
	fma.rn.f64 	%fd33, %fd31, %fd32, %fd30;
	st.shared.f64 	[%r46], %fd33;
	ld.global.f64 	%fd34, [%rd7+80];
	ld.global.f64 	%fd35, [%rd10+80];
	fma.rn.f64 	%fd36, %fd34, %fd35, %fd33;
	st.shared.f64 	[%r46], %fd36;
	ld.global.f64 	%fd37, [%rd7+88];
	ld.global.f64 	%fd38, [%rd10+88];
	fma.rn.f64 	%fd39, %fd37, %fd38, %fd36;
	st.shared.f64 	[%r46], %fd39;
	ld.global.f64 	%fd40, [%rd7+96];
	ld.global.f64 	%fd41, [%rd10+96];
	fma.rn.f64 	%fd42, %fd40, %fd41, %fd39;
	st.shared.f64 	[%r46], %fd42;
	ld.global.f64 	%fd43, [%rd7+104];
	ld.global.f64 	%fd44, [%rd10+104];
	fma.rn.f64 	%fd45, %fd43, %fd44, %fd42;
	st.shared.f64 	[%r46], %fd45;
	ld.global.f64 	%fd46, [%rd7+112];
	ld.global.f64 	%fd47, [%rd10+112];
	fma.rn.f64 	%fd48, %fd46, %fd47, %fd45;
	st.shared.f64 	[%r46], %fd48;
	ld.global.f64 	%fd49, [%rd7+120];
	ld.global.f64 	%fd50, [%rd10+120];
	fma.rn.f64 	%fd51, %fd49, %fd50, %fd48;
	st.shared.f64 	[%r46], %fd51;
	ld.global.f64 	%fd52, [%rd7+128];
	ld.global.f64 	%fd53, [%rd10+128];
	fma.rn.f64 	%fd54, %fd52, %fd53, %fd51;
	st.shared.f64 	[%r46], %fd54;
	ld.global.f64 	%fd55, [%rd7+136];
	ld.global.f64 	%fd56, [%rd10+136];
	fma.rn.f64 	%fd57, %fd55, %fd56, %fd54;
	st.shared.f64 	[%r46], %fd57;
	ld.global.f64 	%fd58, [%rd7+144];
	ld.global.f64 	%fd59, [%rd10+144];
	fma.rn.f64 	%fd60, %fd58, %fd59, %fd57;
	st.shared.f64 	[%r46], %fd60;
	ld.global.f64 	%fd61, [%rd7+152];
	ld.global.f64 	%fd62, [%rd10+152];
	fma.rn.f64 	%fd63, %fd61, %fd62, %fd60;
	st.shared.f64 	[%r46], %fd63;
$L__BB3_2:
	mov.f64 	%fd80, 0d0000000000000000;
	mov.b32 	%r80, 32;
$L__BB3_3:
	add.s32 	%r49, %r3, %r80;
	ld.shared.f64 	%fd65, [%r49+-32];
	add.f64 	%fd66, %fd80, %fd65;
	ld.shared.f64 	%fd67, [%r49+-24];
	add.f64 	%fd68, %fd66, %fd67;
	ld.shared.f64 	%fd69, [%r49+-16];
	add.f64 	%fd70, %fd68, %fd69;
	ld.shared.f64 	%fd71, [%r49+-8];
	add.f64 	%fd72, %fd70, %fd71;
	ld.shared.f64 	%fd73, [%r49];
	add.f64 	%fd74, %fd72, %fd73;
	ld.shared.f64 	%fd75, [%r49+8];
	add.f64 	%fd76, %fd74, %fd75;
	ld.shared.f64 	%fd77, [%r49+16];
	add.f64 	%fd78, %fd76, %fd77;
	ld.shared.f64 	%fd79, [%r49+24];
	add.f64 	%fd80, %fd78, %fd79;
	add.s32 	%r80, %r80, 64;
	setp.ne.s32 	%p2, %r80, 1632;
	@%p2 bra 	$L__BB3_3;
	cvta.to.global.u64 	%rd11, %rd3;
	mul.wide.u32 	%rd12, %r1, 8;
	add.s64 	%rd13, %rd11, %rd12;
	st.global.f64 	[%rd13], %fd80;
	bar.sync 	0;
	mov.b32 	%r81, 32;
$L__BB3_5:
	add.s32 	%r52, %r44, %r81;
	mov.b64 	%rd14, 0;
	st.shared.u64 	[%r52+-32], %rd14;
	st.shared.u64 	[%r52+-24], %rd14;
	st.shared.u64 	[%r52+-16], %rd14;
	st.shared.u64 	[%r52+-8], %rd14;
	st.shared.u64 	[%r52], %rd14;
	st.shared.u64 	[%r52+8], %rd14;
	st.shared.u64 	[%r52+16], %rd14;
	st.shared.u64 	[%r52+24], %rd14;
	add.s32 	%r81, %r81, 64;
	setp.ne.s32 	%p3, %r81, 1632;
	@%p3 bra 	$L__BB3_5;
	add.s32 	%r82, %r44, 1656;
	mov.b32 	%r83, 1600;
$L__BB3_7:
	mov.b64 	%rd15, 0;
	st.shared.u64 	[%r82+-56], %rd15;
	st.shared.u64 	[%r82+-48], %rd15;
	st.shared.u64 	[%r82+-40], %rd15;
	st.shared.u64 	[%r82+-32], %rd15;
	st.shared.u64 	[%r82+-24], %rd15;
	st.shared.u64 	[%r82+-16], %rd15;
	st.shared.u64 	[%r82+-8], %rd15;
	st.shared.u64 	[%r82], %rd15;
	add.s32 	%r83, %r83, 64;
	add.s32 	%r82, %r82, 64;
	setp.ne.s32 	%p4, %r83, 3200;
	@%p4 bra 	$L__BB3_7;
	add.s32 	%r84, %r44, 3256;
	mov.b32 	%r85, 3200;
$L__BB3_9:
	mov.b64 	%rd16, 0;
	st.shared.u64 	[%r84+-56], %rd16;
	st.shared.u64 	[%r84+-48], %rd16;
	st.shared.u64 	[%r84+-40], %rd16;
	st.shared.u64 	[%r84+-32], %rd16;
	st.shared.u64 	[%r84+-24], %rd16;
	st.shared.u64 	[%r84+-16], %rd16;
	st.shared.u64 	[%r84+-8], %rd16;
	st.shared.u64 	[%r84], %rd16;
	add.s32 	%r85, %r85, 64;
	add.s32 	%r84, %r84, 64;
	setp.ne.s32 	%p5, %r85, 4800;
	@%p5 bra 	$L__BB3_9;
	add.s32 	%r86, %r44, 4856;
	mov.b32 	%r87, 4800;
$L__BB3_11:
	mov.b64 	%rd17, 0;
	st.shared.u64 	[%r86+-56], %rd17;
	st.shared.u64 	[%r86+-48], %rd17;
	st.shared.u64 	[%r86+-40], %rd17;
	st.shared.u64 	[%r86+-32], %rd17;
	st.shared.u64 	[%r86+-24], %rd17;
	st.shared.u64 	[%r86+-16], %rd17;
	st.shared.u64 	[%r86+-8], %rd17;
	st.shared.u64 	[%r86], %rd17;
	add.s32 	%r87, %r87, 64;
	add.s32 	%r86, %r86, 64;
	setp.ne.s32 	%p6, %r87, 6400;
	@%p6 bra 	$L__BB3_11;
	add.s32 	%r88, %r44, 6456;
	mov.b32 	%r89, 6400;
$L__BB3_13:
	mov.b64 	%rd18, 0;
	st.shared.u64 	[%r88+-56], %rd18;
	st.shared.u64 	[%r88+-48], %rd18;
	st.shared.u64 	[%r88+-40], %rd18;
	st.shared.u64 	[%r88+-32], %rd18;
	st.shared.u64 	[%r88+-24], %rd18;
	st.shared.u64 	[%r88+-16], %rd18;
	st.shared.u64 	[%r88+-8], %rd18;
	st.shared.u64 	[%r88], %rd18;
	add.s32 	%r89, %r89, 64;
	add.s32 	%r88, %r88, 64;
	setp.ne.s32 	%p7, %r89, 8000;
	@%p7 bra 	$L__BB3_13;
	add.s32 	%r90, %r44, 8056;
	mov.b32 	%r91, 8000;
$L__BB3_15:
	mov.b64 	%rd19, 0;
	st.shared.u64 	[%r90+-56], %rd19;
	st.shared.u64 	[%r90+-48], %rd19;
	st.shared.u64 	[%r90+-40], %rd19;
	st.shared.u64 	[%r90+-32], %rd19;
	st.shared.u64 	[%r90+-24], %rd19;
	st.shared.u64 	[%r90+-16], %rd19;
	st.shared.u64 	[%r90+-8], %rd19;
	st.shared.u64 	[%r90], %rd19;
	add.s32 	%r91, %r91, 64;
	add.s32 	%r90, %r90, 64;
	setp.ne.s32 	%p8, %r91, 9600;
	@%p8 bra 	$L__BB3_15;
	add.s32 	%r92, %r44, 9656;
	mov.b32 	%r93, 9600;
$L__BB3_17:
	mov.b64 	%rd20, 0;
	st.shared.u64 	[%r92+-56], %rd20;
	st.shared.u64 	[%r92+-48], %rd20;
	st.shared.u64 	[%r92+-40], %rd20;
	st.shared.u64 	[%r92+-32], %rd20;
	st.shared.u64 	[%r92+-24], %rd20;
	st.shared.u64 	[%r92+-16], %rd20;
	st.shared.u64 	[%r92+-8], %rd20;
	st.shared.u64 	[%r92], %rd20;
	add.s32 	%r93, %r93, 64;
	add.s32 	%r92, %r92, 64;
	setp.ne.s32 	%p9, %r93, 11200;
	@%p9 bra 	$L__BB3_17;
	add.s32 	%r94, %r44, 11256;
	mov.b32 	%r95, 11200;
$L__BB3_19:
	mov.b64 	%rd21, 0;
	st.shared.u64 	[%r94+-56], %rd21;
	st.shared.u64 	[%r94+-48], %rd21;
	st.shared.u64 	[%r94+-40], %rd21;
	st.shared.u64 	[%r94+-32], %rd21;
	st.shared.u64 	[%r94+-24], %rd21;
	st.shared.u64 	[%r94+-16], %rd21;
	st.shared.u64 	[%r94+-8], %rd21;
	st.shared.u64 	[%r94], %rd21;
	add.s32 	%r95, %r95, 64;
	add.s32 	%r94, %r94, 64;
	setp.ne.s32 	%p10, %r95, 12800;
	@%p10 bra 	$L__BB3_19;
	add.s32 	%r96, %r44, 12856;
	mov.b32 	%r97, 12800;
$L__BB3_21:
	mov.b64 	%rd22, 0;
	st.shared.u64 	[%r96+-56], %rd22;
	st.shared.u64 	[%r96+-48], %rd22;
	st.shared.u64 	[%r96+-40], %rd22;
	st.shared.u64 	[%r96+-32], %rd22;
	st.shared.u64 	[%r96+-24], %rd22;
	st.shared.u64 	[%r96+-16], %rd22;
	st.shared.u64 	[%r96+-8], %rd22;
	st.shared.u64 	[%r96], %rd22;
	add.s32 	%r97, %r97, 64;
	add.s32 	%r96, %r96, 64;
	setp.ne.s32 	%p11, %r97, 14400;
	@%p11 bra 	$L__BB3_21;
	add.s32 	%r98, %r44, 14456;
	mov.b32 	%r99, 14400;
$L__BB3_23:
	mov.b64 	%rd23, 0;
	st.shared.u64 	[%r98+-56], %rd23;
	st.shared.u64 	[%r98+-48], %rd23;
	st.shared.u64 	[%r98+-40], %rd23;
	st.shared.u64 	[%r98+-32], %rd23;
	st.shared.u64 	[%r98+-24], %rd23;
	st.shared.u64 	[%r98+-16], %rd23;
	st.shared.u64 	[%r98+-8], %rd23;
	st.shared.u64 	[%r98], %rd23;
	add.s32 	%r99, %r99, 64;
	add.s32 	%r98, %r98, 64;
	setp.ne.s32 	%p12, %r99, 16000;
	@%p12 bra 	$L__BB3_23;
	ret;

}


// ===== COMPILED SASS (sm_100) =====

	.target	sm_100

	.elftype	@"ET_EXEC"


//--------------------- .note.nv.tkinfo           --------------------------
	.section	.note.nv.tkinfo,"",@"SHT_NOTE"
	.sectionflags	@"SHF_NOTE_NV_TKINFO"
	.tkinfo
        /*0018*/ 	.word	0x00000002
        /*0030*/ 	.string	""
        /*0030*/ 	.string	"ptxas"
        /*0030*/ 	.string	"Cuda compilation tools, release 13.0, V13.0.88"
        /*0030*/ 	.string	"Build cuda_13.0.r13.0/compiler.36424714_0"
        /*0030*/ 	.string	"-arch sm_100 -m 64 "



//--------------------- .note.nv.cuinfo           --------------------------
	.section	.note.nv.cuinfo,"",@"SHT_NOTE"
	.sectionflags	@"SHF_NOTE_NV_CUINFO"
        /*0018*/ 	.short	0x0002
        /*001a*/ 	.short	0x0064
        /*001c*/ 	.short	0x0082
	.zero		2


//--------------------- .nv.info                  --------------------------
	.section	.nv.info,"",@"SHT_CUDA_INFO"
	.align	4


	//----- nvinfo : EIATTR_REGCOUNT
	.align		4
        /*0000*/ 	.byte	0x04, 0x2f
        /*0002*/ 	.short	(.L_1 - .L_0)
	.align		4
.L_0:
        /*0004*/ 	.word	index@(ConvolutionLayer)
        /*0008*/ 	.word	0x00000014


	//----- nvinfo : EIATTR_FRAME_SIZE
	.align		4
.L_1:
        /*000c*/ 	.byte	0x04, 0x11
        /*000e*/ 	.short	(.L_3 - .L_2)
	.align		4
.L_2:
        /*0010*/ 	.word	index@(ConvolutionLayer)
        /*0014*/ 	.word	0x00000000


	//----- nvinfo : EIATTR_REGCOUNT
	.align		4
.L_3:
        /*0018*/ 	.byte	0x04, 0x2f
        /*001a*/ 	.short	(.L_5 - .L_4)
	.align		4
.L_4:
        /*001c*/ 	.word	index@(relu_layer_kernel)
        /*0020*/ 	.word	0x00000008


	//----- nvinfo : EIATTR_FRAME_SIZE
	.align		4
.L_5:
        /*0024*/ 	.byte	0x04, 0x11
        /*0026*/ 	.short	(.L_7 - .L_6)
	.align		4
.L_6:
        /*0028*/ 	.word	index@(relu_layer_kernel)
        /*002c*/ 	.word	0x00000000


	//----- nvinfo : EIATTR_REGCOUNT
	.align		4
.L_7:
        /*0030*/ 	.byte	0x04, 0x2f
        /*0032*/ 	.short	(.L_9 - .L_8)
	.align		4
.L_8:
        /*0034*/ 	.word	index@(output_layer_kernel)
        /*0038*/ 	.word	0x0000001a


	//----- nvinfo : EIATTR_FRAME_SIZE
	.align		4
.L_9:
        /*003c*/ 	.byte	0x04, 0x11
        /*003e*/ 	.short	(.L_11 - .L_10)
	.align		4
.L_10:
        /*0040*/ 	.word	index@(output_layer_kernel)
        /*0044*/ 	.word	0x00000000


	//----- nvinfo : EIATTR_REGCOUNT
	.align		4
.L_11:
        /*0048*/ 	.byte	0x04, 0x2f
        /*004a*/ 	.short	(.L_13 - .L_12)
	.align		4
.L_12:
        /*004c*/ 	.word	index@(output_layer_fast)
        /*0050*/ 	.word	0x00000020


	//----- nvinfo : EIATTR_FRAME_SIZE
	.align		4
.L_13:
        /*0054*/ 	.byte	0x04, 0x11
        /*0056*/ 	.short	(.L_15 - .L_14)
	.align		4
.L_14:
        /*0058*/ 	.word	index@(output_layer_fast)
        /*005c*/ 	.word	0x00000000


	//----- nvinfo : EIATTR_MIN_STACK_SIZE
	.align		4
.L_15:
        /*0060*/ 	.byte	0x04, 0x12
        /*0062*/ 	.short	(.L_17 - .L_16)
	.align		4
.L_16:
        /*0064*/ 	.word	index@(output_layer_fast)
        /*0068*/ 	.word	0x00000000


	//----- nvinfo : EIATTR_MIN_STACK_SIZE
	.align		4
.L_17:
        /*006c*/ 	.byte	0x04, 0x12
        /*006e*/ 	.short	(.L_19 - .L_18)
	.align		4
.L_18:
        /*0070*/ 	.word	index@(output_layer_kernel)
        /*0074*/ 	.word	0x00000000


	//----- nvinfo : EIATTR_MIN_STACK_SIZE
	.align		4
.L_19:
        /*0078*/ 	.byte	0x04, 0x12
        /*007a*/ 	.short	(.L_21 - .L_20)
	.align		4
.L_20:
        /*007c*/ 	.word	index@(relu_layer_kernel)
        /*0080*/ 	.word	0x00000000


	//----- nvinfo : EIATTR_MIN_STACK_SIZE
	.align		4
.L_21:
        /*0084*/ 	.byte	0x04, 0x12
        /*0086*/ 	.short	(.L_23 - .L_22)
	.align		4
.L_22:
        /*0088*/ 	.word	index@(ConvolutionLayer)
        /*008c*/ 	.word	0x00000000
.L_23:


//--------------------- .nv.compat                --------------------------
	.section	.nv.compat,"",@"SHT_CUDA_COMPAT_INFO"
	.align	4
        /*0000*/ 	.byte	0x02, 0x09, 0x00, 0x00, 0x02, 0x02, 0x01, 0x00, 0x02, 0x05, 0x05, 0x00, 0x03, 0x07, 0x01, 0x01
        /*0010*/ 	.byte	0x02, 0x03, 0x00, 0x00, 0x02, 0x06, 0x01, 0x00, 0x04, 0x0b, 0x08, 0x00, 0x01, 0x00, 0x00, 0x00
        /*0020*/ 	.byte	0x00, 0x00, 0x00, 0x00


//--------------------- .nv.info.output_layer_fast --------------------------
	.section	.nv.info.output_layer_fast,"",@"SHT_CUDA_INFO"
	.sectionflags	@""
	.align	4


	//----- nvinfo : EIATTR_CUDA_API_VERSION
	.align		4
        /*0000*/ 	.byte	0x04, 0x37
        /*0002*/ 	.short	(.L_25 - .L_24)
.L_24:
        /*0004*/ 	.word	0x00000082


	//----- nvinfo : EIATTR_KPARAM_INFO
	.align		4
.L_25:
        /*0008*/ 	.byte	0x04, 0x17
        /*000a*/ 	.short	(.L_27 - .L_26)
.L_26:
        /*000c*/ 	.word	0x00000000
        /*0010*/ 	.short	0x0002
        /*0012*/ 	.short	0x0010
        /*0014*/ 	.byte	0x00, 0xf5, 0x21, 0x00


	//----- nvinfo : EIATTR_KPARAM_INFO
	.align		4
.L_27:
        /*0018*/ 	.byte	0x04, 0x17
        /*001a*/ 	.short	(.L_29 - .L_28)
.L_28:
        /*001c*/ 	.word	0x00000000
        /*0020*/ 	.short	0x0001
        /*0022*/ 	.short	0x0008
        /*0024*/ 	.byte	0x00, 0xf5, 0x21, 0x00


	//----- nvinfo : EIATTR_KPARAM_INFO
	.align		4
.L_29:
        /*0028*/ 	.byte	0x04, 0x17
        /*002a*/ 	.short	(.L_31 - .L_30)
.L_30:
        /*002c*/ 	.word	0x00000000
        /*0030*/ 	.short	0x0000
        /*0032*/ 	.short	0x0000
        /*0034*/ 	.byte	0x00, 0xf5, 0x21, 0x00


	//----- nvinfo : EIATTR_SPARSE_MMA_MASK
	.align		4
.L_31:
        /*0038*/ 	.byte	0x03, 0x50
        /*003a*/ 	.short	0x0000


	//----- nvinfo : EIATTR_MAXREG_COUNT
	.align		4
        /*003c*/ 	.byte	0x03, 0x1b
        /*003e*/ 	.short	0x00ff


	//----- nvinfo : EIATTR_NUM_BARRIERS
	.align		4
        /*0040*/ 	.byte	0x02, 0x4c
        /*0042*/ 	.byte	0x01
	.zero		1


	//----- nvinfo : EIATTR_MERCURY_ISA_VERSION
	.align		4
        /*0044*/ 	.byte	0x03, 0x5f
        /*0046*/ 	.short	0x0101


	//----- nvinfo : EIATTR_VRC_CTA_INIT_COUNT
	.align		4
        /*0048*/ 	.byte	0x02, 0x4a
	.zero		1
	.zero		1


	//----- nvinfo : EIATTR_EXIT_INSTR_OFFSETS
	.align		4
        /*004c*/ 	.byte	0x04, 0x1c
        /*004e*/ 	.short	(.L_33 - .L_32)


	//   ....[0]....
.L_32:
        /*0050*/ 	.word	0x000056c0


	//----- nvinfo : EIATTR_CRS_STACK_SIZE
	.align		4
.L_33:
        /*0054*/ 	.byte	0x04, 0x1e
        /*0056*/ 	.short	(.L_35 - .L_34)
.L_34:
        /*0058*/ 	.word	0x00000000


	//----- nvinfo : EIATTR_CBANK_PARAM_SIZE
	.align		4
.L_35:
        /*005c*/ 	.byte	0x03, 0x19
        /*005e*/ 	.short	0x0018


	//----- nvinfo : EIATTR_PARAM_CBANK
	.align		4
        /*0060*/ 	.byte	0x04, 0x0a
        /*0062*/ 	.short	(.L_37 - .L_36)
	.align		4
.L_36:
        /*0064*/ 	.word	index@(.nv.constant0.output_layer_fast)
        /*0068*/ 	.short	0x0380
        /*006a*/ 	.short	0x0018


	//----- nvinfo : EIATTR_SW_WAR
	.align		4
.L_37:
        /*006c*/ 	.byte	0x04, 0x36
        /*006e*/ 	.short	(.L_39 - .L_38)
.L_38:
        /*0070*/ 	.word	0x00000008
.L_39:


//--------------------- .nv.info.output_layer_kernel --------------------------
	.section	.nv.info.output_layer_kernel,"",@"SHT_CUDA_INFO"
	.sectionflags	@""
	.align	4


	//----- nvinfo : EIATTR_CUDA_API_VERSION
	.align		4
        /*0000*/ 	.byte	0x04, 0x37
        /*0002*/ 	.short	(.L_41 - .L_40)
.L_40:
        /*0004*/ 	.word	0x00000082


	//----- nvinfo : EIATTR_KPARAM_INFO
	.align		4
.L_41:
        /*0008*/ 	.byte	0x04, 0x17
        /*000a*/ 	.short	(.L_43 - .L_42)
.L_42:
        /*000c*/ 	.word	0x00000000
        /*0010*/ 	.short	0x0002
        /*0012*/ 	.short	0x0010
        /*0014*/ 	.byte	0x00, 0xf5, 0x21, 0x00


	//----- nvinfo : EIATTR_KPARAM_INFO
	.align		4
.L_43:
        /*0018*/ 	.byte	0x04, 0x17
        /*001a*/ 	.short	(.L_45 - .L_44)
.L_44:
        /*001c*/ 	.word	0x00000000
        /*0020*/ 	.short	0x0001
        /*0022*/ 	.short	0x0008
        /*0024*/ 	.byte	0x00, 0xf5, 0x21, 0x00


	//----- nvinfo : EIATTR_KPARAM_INFO
	.align		4
.L_45:
        /*0028*/ 	.byte	0x04, 0x17
        /*002a*/ 	.short	(.L_47 - .L_46)
.L_46:
        /*002c*/ 	.word	0x00000000
        /*0030*/ 	.short	0x0000
        /*0032*/ 	.short	0x0000
        /*0034*/ 	.byte	0x00, 0xf5, 0x21, 0x00


	//----- nvinfo : EIATTR_SPARSE_MMA_MASK
	.align		4
.L_47:
        /*0038*/ 	.byte	0x03, 0x50
        /*003a*/ 	.short	0x0000


	//----- nvinfo : EIATTR_MAXREG_COUNT
	.align		4
        /*003c*/ 	.byte	0x03, 0x1b
        /*003e*/ 	.short	0x00ff


	//----- nvinfo : EIATTR_MERCURY_ISA_VERSION
	.align		4
        /*0040*/ 	.byte	0x03, 0x5f
        /*0042*/ 	.short	0x0101


	//----- nvinfo : EIATTR_VRC_CTA_INIT_COUNT
	.align		4
        /*0044*/ 	.byte	0x02, 0x4a
	.zero		1
	.zero		1


	//----- nvinfo : EIATTR_EXIT_INSTR_OFFSETS
	.align		4
        /*0048*/ 	.byte	0x04, 0x1c
        /*004a*/ 	.short	(.L_49 - .L_48)


	//   ....[0]....
.L_48:
        /*004c*/ 	.word	0x000004c0


	//----- nvinfo : EIATTR_CBANK_PARAM_SIZE
	.align		4
.L_49:
        /*0050*/ 	.byte	0x03, 0x19
        /*0052*/ 	.short	0x0018


	//----- nvinfo : EIATTR_PARAM_CBANK
	.align		4
        /*0054*/ 	.byte	0x04, 0x0a
        /*0056*/ 	.short	(.L_51 - .L_50)
	.align		4
.L_50:
        /*0058*/ 	.word	index@(.nv.constant0.output_layer_kernel)
        /*005c*/ 	.short	0x0380
        /*005e*/ 	.short	0x0018


	//----- nvinfo : EIATTR_SW_WAR
	.align		4
.L_51:
        /*0060*/ 	.byte	0x04, 0x36
        /*0062*/ 	.short	(.L_53 - .L_52)
.L_52:
        /*0064*/ 	.word	0x00000008
.L_53:


//--------------------- .nv.info.relu_layer_kernel --------------------------
	.section	.nv.info.relu_layer_kernel,"",@"SHT_CUDA_INFO"
	.sectionflags	@""
	.align	4


	//----- nvinfo : EIATTR_CUDA_API_VERSION
	.align		4
        /*0000*/ 	.byte	0x04, 0x37
        /*0002*/ 	.short	(.L_55 - .L_54)
.L_54:
        /*0004*/ 	.word	0x00000082


	//----- nvinfo : EIATTR_KPARAM_INFO
	.align		4
.L_55:
        /*0008*/ 	.byte	0x04, 0x17
        /*000a*/ 	.short	(.L_57 - .L_56)
.L_56:
        /*000c*/ 	.word	0x00000000
        /*0010*/ 	.short	0x0001
        /*0012*/ 	.short	0x0008
        /*0014*/ 	.byte	0x00, 0xf0, 0x11, 0x00


	//----- nvinfo : EIATTR_KPARAM_INFO
	.align		4
.L_57:
        /*0018*/ 	.byte	0x04, 0x17
        /*001a*/ 	.short	(.L_59 - .L_58)
.L_58:
        /*001c*/ 	.word	0x00000000
        /*0020*/ 	.short	0x0000
        /*0022*/ 	.short	0x0000
        /*0024*/ 	.byte	0x00, 0xf5, 0x21, 0x00


	//----- nvinfo : EIATTR_SPARSE_MMA_MASK
	.align		4
.L_59:
        /*0028*/ 	.byte	0x03, 0x50
        /*002a*/ 	.short	0x0000


	//----- nvinfo : EIATTR_MAXREG_COUNT
	.align		4
        /*002c*/ 	.byte	0x03, 0x1b
        /*002e*/ 	.short	0x00ff


	//----- nvinfo : EIATTR_MERCURY_ISA_VERSION
	.align		4
        /*0030*/ 	.byte	0x03, 0x5f
        /*0032*/ 	.short	0x0101


	//----- nvinfo : EIATTR_VRC_CTA_INIT_COUNT
	.align		4
        /*0034*/ 	.byte	0x02, 0x4a
	.zero		1
	.zero		1


	//----- nvinfo : EIATTR_EXIT_INSTR_OFFSETS
	.align		4
        /*0038*/ 	.byte	0x04, 0x1c
        /*003a*/ 	.short	(.L_61 - .L_60)


	//   ....[0]....
.L_60:
        /*003c*/ 	.word	0x00000070


	//   ....[1]....
        /*0040*/ 	.word	0x000000d0


	//   ....[2]....
        /*0044*/ 	.word	0x000000f0


	//----- nvinfo : EIATTR_CBANK_PARAM_SIZE
	.align		4
.L_61:
        /*0048*/ 	.byte	0x03, 0x19
        /*004a*/ 	.short	0x000c


	//----- nvinfo : EIATTR_PARAM_CBANK
	.align		4
        /*004c*/ 	.byte	0x04, 0x0a
        /*004e*/ 	.short	(.L_63 - .L_62)
	.align		4
.L_62:
        /*0050*/ 	.word	index@(.nv.constant0.relu_layer_kernel)
        /*0054*/ 	.short	0x0380
        /*0056*/ 	.short	0x000c


	//----- nvinfo : EIATTR_SW_WAR
	.align		4
.L_63:
        /*0058*/ 	.byte	0x04, 0x36
        /*005a*/ 	.short	(.L_65 - .L_64)
.L_64:
        /*005c*/ 	.word	0x00000008
.L_65:


//--------------------- .nv.info.ConvolutionLayer --------------------------
	.section	.nv.info.ConvolutionLayer,"",@"SHT_CUDA_INFO"
	.sectionflags	@""
	.align	4


	//----- nvinfo : EIATTR_CUDA_API_VERSION
	.align		4
        /*0000*/ 	.byte	0x04, 0x37
        /*0002*/ 	.short	(.L_67 - .L_66)
.L_66:
        /*0004*/ 	.word	0x00000082


	//----- nvinfo : EIATTR_KPARAM_INFO
	.align		4
.L_67:
        /*0008*/ 	.byte	0x04, 0x17
        /*000a*/ 	.short	(.L_69 - .L_68)
.L_68:
        /*000c*/ 	.word	0x00000000
        /*0010*/ 	.short	0x0002
        /*0012*/ 	.short	0x0010
        /*0014*/ 	.byte	0x00, 0xf5, 0x21, 0x00


	//----- nvinfo : EIATTR_KPARAM_INFO
	.align		4
.L_69:
        /*0018*/ 	.byte	0x04, 0x17
        /*001a*/ 	.short	(.L_71 - .L_70)
.L_70:
        /*001c*/ 	.word	0x00000000
        /*0020*/ 	.short	0x0001
        /*0022*/ 	.short	0x0008
        /*0024*/ 	.byte	0x00, 0xf5, 0x21, 0x00


	//----- nvinfo : EIATTR_KPARAM_INFO
	.align		4
.L_71:
        /*0028*/ 	.byte	0x04, 0x17
        /*002a*/ 	.short	(.L_73 - .L_72)
.L_72:
        /*002c*/ 	.word	0x00000000
        /*0030*/ 	.short	0x0000
        /*0032*/ 	.short	0x0000
        /*0034*/ 	.byte	0x00, 0xf5, 0x21, 0x00


	//----- nvinfo : EIATTR_SPARSE_MMA_MASK
	.align		4
.L_73:
        /*0038*/ 	.byte	0x03, 0x50
        /*003a*/ 	.short	0x0000


	//----- nvinfo : EIATTR_MAXREG_COUNT
	.align		4
        /*003c*/ 	.byte	0x03, 0x1b
        /*003e*/ 	.short	0x00ff


	//----- nvinfo : EIATTR_MERCURY_ISA_VERSION
	.align		4
        /*0040*/ 	.byte	0x03, 0x5f
        /*0042*/ 	.short	0x0101


	//----- nvinfo : EIATTR_VRC_CTA_INIT_COUNT
	.align		4
        /*0044*/ 	.byte	0x02, 0x4a
	.zero		1
	.zero		1


	//----- nvinfo : EIATTR_EXIT_INSTR_OFFSETS
	.align		4
        /*0048*/ 	.byte	0x04, 0x1c
        /*004a*/ 	.short	(.L_75 - .L_74)


	//   ....[0]....
.L_74:
        /*004c*/ 	.word	0x00000750


	//----- nvinfo : EIATTR_CBANK_PARAM_SIZE
	.align		4
.L_75:
        /*0050*/ 	.byte	0x03, 0x19
        /*0052*/ 	.short	0x0018


	//----- nvinfo : EIATTR_PARAM_CBANK
	.align		4
        /*0054*/ 	.byte	0x04, 0x0a
        /*0056*/ 	.short	(.L_77 - .L_76)
	.align		4
.L_76:
        /*0058*/ 	.word	index@(.nv.constant0.ConvolutionLayer)
        /*005c*/ 	.short	0x0380
        /*005e*/ 	.short	0x0018


	//----- nvinfo : EIATTR_SW_WAR
	.align		4
.L_77:
        /*0060*/ 	.byte	0x04, 0x36
        /*0062*/ 	.short	(.L_79 - .L_78)
.L_78:
        /*0064*/ 	.word	0x00000008
.L_79:


//--------------------- .nv.callgraph             --------------------------
	.section	.nv.callgraph,"",@"SHT_CUDA_CALLGRAPH"
	.align	4
	.sectionentsize	8
	.align		4
        /*0000*/ 	.word	0x00000000
	.align		4
        /*0004*/ 	.word	0xffffffff
	.align		4
        /*0008*/ 	.word	0x00000000
	.align		4
        /*000c*/ 	.word	0xfffffffe
	.align		4
        /*0010*/ 	.word	0x00000000
	.align		4
        /*0014*/ 	.word	0xfffffffd
	.align		4
        /*0018*/ 	.word	0x00000000
	.align		4
        /*001c*/ 	.word	0xfffffffc


//--------------------- .text.output_layer_fast   --------------------------
	.section	.text.output_layer_fast,"ax",@progbits
	.align	128
        .global         output_layer_fast
        .type           output_layer_fast,@function
        .size           output_layer_fast,(.L_x_7 - output_layer_fast)
        .other          output_layer_fast,@"STO_CUDA_ENTRY STV_DEFAULT"
output_layer_fast:
.text.output_layer_fast:
[----:B------:R-:W-:Y:S01]  /*0000*/  LDC R1, c[0x0][0x37c] ;  /* 0x0000df00ff017b82 */ /* 0x000fe20000000800 */
[----:B------:R-:W0:Y:S01]  /*0010*/  S2R R27, SR_TID.X ;  /* 0x00000000001b7919 */ /* 0x000e220000002100 */
[----:B------:R-:W-:Y:S01]  /*0020*/  MOV R25, 0x400 ;  /* 0x0000040000197802 */ /* 0x000fe20000000f00 */
[----:B------:R-:W1:Y:S01]  /*0030*/  LDCU.64 UR4, c[0x0][0x358] ;  /* 0x00006b00ff0477ac */ /* 0x000e620008000a00 */
[----:B------:R-:W-:Y:S01]  /*0040*/  BSSY.RECONVERGENT B0, `(.L_x_0) ;  /* 0x000004f000007945 */ /* 0x000fe20003800200 */
[----:B------:R-:W2:Y:S01]  /*0050*/  S2R R2, SR_CgaCtaId ;  /* 0x0000000000027919 */ /* 0x000ea20000008800 */
[----:B------:R-:W3:Y:S01]  /*0060*/  S2R R0, SR_CTAID.X ;  /* 0x0000000000007919 */ /* 0x000ee20000002500 */
[----:B0-----:R-:W-:Y:S02]  /*0070*/  ISETP.GT.U32.AND P0, PT, R27, 0xc7, PT ;  /* 0x000000c71b00780c */ /* 0x001fe40003f04070 */
[----:B--2---:R-:W-:-:S05]  /*0080*/  LEA R25, R2, R25, 0x18 ;  /* 0x0000001902197211 */ /* 0x004fca00078ec0ff */
[----:B---3--:R-:W-:-:S06]  /*0090*/  IMAD R24, R0, 0x640, R25 ;  /* 0x0000064000187824 */ /* 0x008fcc00078e0219 */
[----:B-1----:R-:W-:Y:S05]  /*00a0*/  @P0 BRA `(.L_x_1) ;  /* 0x0000000400200947 */ /* 0x002fea0003800000 */
[----:B------:R-:W0:Y:S01]  /*00b0*/  LDC.64 R6, c[0x0][0x388] ;  /* 0x0000e200ff067b82 */ /* 0x000e220000000a00 */
[----:B------:R-:W-:-:S07]  /*00c0*/  IMAD R3, R27, 0x14, RZ ;  /* 0x000000141b037824 */ /* 0x000fce00078e02ff */
[----:B------:R-:W1:Y:S01]  /*00d0*/  LDC.64 R4, c[0x0][0x380] ;  /* 0x0000e000ff047b82 */ /* 0x000e620000000a00 */
[----:B0-----:R-:W-:-:S04]  /*00e0*/  IMAD.WIDE.U32 R6, R0, 0x7d00, R6 ;  /* 0x00007d0000067825 */ /* 0x001fc800078e0006 */
[----:B------:R-:W-:-:S04]  /*00f0*/  IMAD.WIDE.U32 R6, R3, 0x8, R6 ;  /* 0x0000000803067825 */ /* 0x000fc800078e0006 */
[----:B-1----:R-:W-:Y:S01]  /*0100*/  IMAD.WIDE.U32 R4, R3, 0x8, R4 ;  /* 0x0000000803047825 */ /* 0x002fe200078e0004 */
[----:B------:R-:W-:Y:S01]  /*0110*/  LEA R27, R27, R24, 0x3 ;  /* 0x000000181b1b7211 */ /* 0x000fe200078e18ff */
[----:B------:R-:W2:Y:S04]  /*0120*/  LDG.E.64 R2, desc[UR4][R6.64] ;  /* 0x0000000406027981 */ /* 0x000ea8000c1e1b00 */
[----:B------:R-:W2:Y:S04]  /*0130*/  LDG.E.64 R22, desc[UR4][R4.64] ;  /* 0x0000000404167981 */ /* 0x000ea8000c1e1b00 */
[----:B------:R-:W2:Y:S04]  /*0140*/  LDS.64 R20, [R27] ;  /* 0x000000001b147984 */ /* 0x000ea80000000a00 */
[----:B------:R-:W3:Y:S04]  /*0150*/  LDG.E.64 R8, desc[UR4][R4.64+0x8] ;  /* 0x0000080404087981 */ /* 0x000ee8000c1e1b00 */
[----:B------:R-:W3:Y:S04]  /*0160*/  LDG.E.64 R10, desc[UR4][R6.64+0x8] ;  /* 0x00000804060a7981 */ /* 0x000ee8000c1e1b00 */
[----:B------:R-:W4:Y:S04]  /*0170*/  LDG.E.64 R12, desc[UR4][R4.64+0x10] ;  /* 0x00001004040c7981 */ /* 0x000f28000c1e1b00 */
[----:B------:R-:W4:Y:S04]  /*0180*/  LDG.E.64 R14, desc[UR4][R6.64+0x10] ;  /* 0x00001004060e7981 */ /* 0x000f28000c1e1b00 */
[----:B------:R-:W5:Y:S04]  /*0190*/  LDG.E.64 R16, desc[UR4][R4.64+0x18] ;  /* 0x0000180404107981 */ /* 0x000f68000c1e1b00 */
[----:B------:R-:W5:Y:S04]  /*01a0*/  LDG.E.64 R18, desc[UR4][R6.64+0x18] ;  /* 0x0000180406127981 */ /* 0x000f68000c1e1b00 */
[----:B------:R-:W5:Y:S01]  /*01b0*/  LDG.E.64 R28, desc[UR4][R6.64+0x98] ;  /* 0x00009804061c7981 */ /* 0x000f62000c1e1b00 */
[----:B--2---:R-:W-:-:S03]  /*01c0*/  DFMA R2, R22, R2, R20 ;  /* 0x000000021602722b */ /* 0x004fc60000000014 */
[----:B------:R-:W2:Y:S04]  /*01d0*/  LDG.E.64 R20, desc[UR4][R4.64+0x20] ;  /* 0x0000200404147981 */ /* 0x000ea8000c1e1b00 */
[----:B------:R-:W2:Y:S01]  /*01e0*/  LDG.E.64 R22, desc[UR4][R6.64+0x20] ;  /* 0x0000200406167981 */ /* 0x000ea2000c1e1b00 */
[----:B---3--:R-:W-:-:S03]  /*01f0*/  DFMA R8, R8, R10, R2 ;  /* 0x0000000a0808722b */ /* 0x008fc60000000002 */
[----:B------:R-:W3:Y:S05]  /*0200*/  LDG.E.64 R10, desc[UR4][R4.64+0x28] ;  /* 0x00002804040a7981 */ /* 0x000eea000c1e1b00 */
[----:B----4-:R-:W-:Y:S01]  /*0210*/  DFMA R12, R12, R14, R8 ;  /* 0x0000000e0c0c722b */ /* 0x010fe20000000008 */
[----:B------:R-:W3:Y:S07]  /*0220*/  LDG.E.64 R14, desc[UR4][R6.64+0x28] ;  /* 0x00002804060e7981 */ /* 0x000eee000c1e1b00 */
[----:B-----5:R-:W-:Y:S01]  /*0230*/  DFMA R16, R16, R18, R12 ;  /* 0x000000121010722b */ /* 0x020fe2000000000c */
[----:B------:R-:W4:Y:S07]  /*0240*/  LDG.E.64 R18, desc[UR4][R6.64+0x30] ;  /* 0x0000300406127981 */ /* 0x000f2e000c1e1b00 */
[----:B--2---:R-:W-:-:S02]  /*0250*/  DFMA R20, R20, R22, R16 ;  /* 0x000000161414722b */ /* 0x004fc40000000010 */
[----:B------:R-:W4:Y:S04]  /*0260*/  LDG.E.64 R16, desc[UR4][R4.64+0x30] ;  /* 0x0000300404107981 */ /* 0x000f28000c1e1b00 */
[----:B------:R-:W2:Y:S02]  /*0270*/  LDG.E.64 R22, desc[UR4][R4.64+0x98] ;  /* 0x0000980404167981 */ /* 0x000ea4000c1e1b00 */
[----:B---3--:R-:W-:Y:S02]  /*0280*/  DFMA R20, R10, R14, R20 ;  /* 0x0000000e0a14722b */ /* 0x008fe40000000014 */
[----:B------:R-:W3:Y:S04]  /*0290*/  LDG.E.64 R10, desc[UR4][R4.64+0x38] ;  /* 0x00003804040a7981 */ /* 0x000ee8000c1e1b00 */
[----:B------:R-:W3:Y:S02]  /*02a0*/  LDG.E.64 R14, desc[UR4][R6.64+0x38] ;  /* 0x00003804060e7981 */ /* 0x000ee4000c1e1b00 */
[----:B----4-:R-:W-:-:S02]  /*02b0*/  DFMA R20, R16, R18, R20 ;  /* 0x000000121014722b */ /* 0x010fc40000000014 */
[----:B------:R-:W4:Y:S04]  /*02c0*/  LDG.E.64 R16, desc[UR4][R4.64+0x40] ;  /* 0x0000400404107981 */ /* 0x000f28000c1e1b00 */
[----:B------:R-:W4:Y:S02]  /*02d0*/  LDG.E.64 R18, desc[UR4][R6.64+0x40] ;  /* 0x0000400406127981 */ /* 0x000f24000c1e1b00 */
        /* <DEDUP_REMOVED lines=31> */
[----:B------:R0:W-:Y:S04]  /*04d0*/  STS.64 [R27], R2 ;  /* 0x000000021b007388 */ /* 0x0001e80000000a00 */
[----:B------:R0:W-:Y:S04]  /*04e0*/  STS.64 [R27], R8 ;  /* 0x000000081b007388 */ /* 0x0001e80000000a00 */
[----:B------:R0:W-:Y:S01]  /*04f0*/  STS.64 [R27], R12 ;  /* 0x0000000c1b007388 */ /* 0x0001e20000000a00 */
[----:B----4-:R-:W-:-:S08]  /*0500*/  DFMA R10, R18, R20, R10 ;  /* 0x00000014120a722b */ /* 0x010fd0000000000a */
[----:B--2---:R-:W-:-:S07]  /*0510*/  DFMA R10, R22, R28, R10 ;  /* 0x0000001c160a722b */ /* 0x004fce000000000a */
[----:B------:R0:W-:Y:S04]  /*0520*/  STS.64 [R27], R10 ;  /* 0x0000000a1b007388 */ /* 0x0001e80000000a00 */
.L_x_1:
[----:B------:R-:W-:Y:S05]  /*0530*/  BSYNC.RECONVERGENT B0 ;  /* 0x0000000000007941 */ /* 0x000fea0003800200 */
.L_x_0:
[----:B0-----:R-:W0:Y:S04]  /*0540*/  LDS.128 R12, [R24] ;  /* 0x00000000180c7984 */ /* 0x001e280000000c00 */
[----:B------:R-:W1:Y:S04]  /*0550*/  LDS.128 R4, [R24+0x10] ;  /* 0x0000100018047984 */ /* 0x000e680000000c00 */
[----:B------:R-:W2:Y:S01]  /*0560*/  LDS.128 R8, [R24+0x20] ;  /* 0x0000200018087984 */ /* 0x000ea20000000c00 */
[----:B0-----:R-:W-:-:S08]  /*0570*/  DADD R12, RZ, R12 ;  /* 0x00000000ff0c7229 */ /* 0x001fd0000000000c */
[----:B------:R-:W-:Y:S02]  /*0580*/  DADD R2, R12, R14 ;  /* 0x000000000c027229 */ /* 0x000fe4000000000e */
[----:B------:R-:W0:Y:S06]  /*0590*/  LDS.128 R12, [R24+0x30] ;  /* 0x00003000180c7984 */ /* 0x000e2c0000000c00 */
[----:B-1----:R-:W-:-:S08]  /*05a0*/  DADD R2, R2, R4 ;  /* 0x0000000002027229 */ /* 0x002fd00000000004 */
[----:B------:R-:W-:Y:S01]  /*05b0*/  DADD R2, R2, R6 ;  /* 0x0000000002027229 */ /* 0x000fe20000000006 */
[----:B------:R-:W1:Y:S07]  /*05c0*/  LDS.128 R4, [R24+0x40] ;  /* 0x0000400018047984 */ /* 0x000e6e0000000c00 */
[----:B--2---:R-:W-:-:S08]  /*05d0*/  DADD R2, R2, R8 ;  /* 0x0000000002027229 */ /* 0x004fd00000000008 */
[----:B------:R-:W-:Y:S01]  /*05e0*/  DADD R2, R2, R10 ;  /* 0x0000000002027229 */ /* 0x000fe2000000000a */
[----:B------:R-:W2:Y:S07]  /*05f0*/  LDS.128 R8, [R24+0x50] ;  /* 0x0000500018087984 */ /* 0x000eae0000000c00 */
[----:B0-----:R-:W-:-:S08]  /*0600*/  DADD R2, R2, R12 ;  /* 0x0000000002027229 */ /* 0x001fd0000000000c */
[----:B------:R-:W-:Y:S01]  /*0610*/  DADD R2, R2, R14 ;  /* 0x0000000002027229 */ /* 0x000fe2000000000e */
[----:B------:R-:W0:Y:S07]  /*0620*/  LDS.128 R12, [R24+0x60] ;  /* 0x00006000180c7984 */ /* 0x000e2e0000000c00 */
        /* <DEDUP_REMOVED lines=277> */
[----:B------:R-:W-:Y:S02]  /*1780*/  DADD R2, R12, R14 ;  /* 0x000000000c027229 */ /* 0x000fe4000000000e */
[----:B------:R-:W0:Y:S06]  /*1790*/  LDS.128 R12, [R24+0x630] ;  /* 0x00063000180c7984 */ /* 0x000e2c0000000c00 */
[----:B-1----:R-:W-:Y:S01]  /*17a0*/  DADD R2, R2, R4 ;  /* 0x0000000002027229 */ /* 0x002fe20000000004 */
[----:B------:R-:W1:Y:S07]  /*17b0*/  LDC.64 R4, c[0x0][0x390] ;  /* 0x0000e400ff047b82 */ /* 0x000e6e0000000a00 */
[----:B------:R-:W-:-:S08]  /*17c0*/  DADD R2, R2, R6 ;  /* 0x0000000002027229 */ /* 0x000fd00000000006 */
[----:B--2---:R-:W-:-:S08]  /*17d0*/  DADD R2, R2, R8 ;  /* 0x0000000002027229 */ /* 0x004fd00000000008 */
[----:B------:R-:W-:Y:S01]  /*17e0*/  DADD R2, R2, R10 ;  /* 0x0000000002027229 */ /* 0x000fe2000000000a */
[----:B-1----:R-:W-:-:S07]  /*17f0*/  IMAD.WIDE.U32 R4, R0, 0x8, R4 ;  /* 0x0000000800047825 */ /* 0x002fce00078e0004 */
[----:B0-----:R-:W-:-:S08]  /*1800*/  DADD R2, R2, R12 ;  /* 0x0000000002027229 */ /* 0x001fd0000000000c */
[----:B------:R-:W-:-:S07]  /*1810*/  DADD R2, R2, R14 ;  /* 0x0000000002027229 */ /* 0x000fce000000000e */
[----:B------:R-:W-:Y:S01]  /*1820*/  STG.E.64 desc[UR4][R4.64], R2 ;  /* 0x0000000204007986 */ /* 0x000fe2000c101b04 */
[----:B------:R-:W-:Y:S06]  /*1830*/  BAR.SYNC.DEFER_BLOCKING 0x0 ;  /* 0x0000000000007b1d */ /* 0x000fec0000010000 */
[----:B------:R-:W-:Y:S04]  /*1840*/  STS.128 [R25], RZ ;  /* 0x000000ff19007388 */ /* 0x000fe80000000c00 */
[----:B------:R-:W-:Y:S04]  /*1850*/  STS.128 [R25+0x10], RZ ;  /* 0x000010ff19007388 */ /* 0x000fe80000000c00 */
        /* <DEDUP_REMOVED lines=997> */
[----:B------:R-:W-:Y:S01]  /*56b0*/  STS.128 [R25+0x3e70], RZ ;  /* 0x003e70ff19007388 */ /* 0x000fe20000000c00 */
[----:B------:R-:W-:Y:S05]  /*56c0*/  EXIT ;  /* 0x000000000000794d */ /* 0x000fea0003800000 */
.L_x_2:
[----:B------:R-:W-:-:S00]  /*56d0*/  BRA `(.L_x_2) ;  /* 0xfffffffc00fc7947 */ /* 0x000fc0000383ffff */
[----:B------:R-:W-:-:S00]  /*56e0*/  NOP ;  /* 0x0000000000007918 */ /* 0x000fc00000000000 */
        /* <DEDUP_REMOVED lines=9> */
.L_x_7:


//--------------------- .text.output_layer_kernel --------------------------
	.section	.text.output_layer_kernel,"ax",@progbits
	.align	128
        .global         output_layer_kernel
        .type           output_layer_kernel,@function
        .size           output_layer_kernel,(.L_x_8 - output_layer_kernel)
        .other          output_layer_kernel,@"STO_CUDA_ENTRY STV_DEFAULT"
output_layer_kernel:
.text.output_layer_kernel:
[----:B------:R-:W-:Y:S01]  /*0000*/  LDC R1, c[0x0][0x37c] ;  /* 0x0000df00ff017b82 */ /* 0x000fe20000000800 */
[----:B------:R-:W0:Y:S07]  /*0010*/  S2R R0, SR_CTAID.X ;  /* 0x0000000000007919 */ /* 0x000e2e0000002500 */
[----:B------:R-:W0:Y:S01]  /*0020*/  LDC.64 R2, c[0x0][0x388] ;  /* 0x0000e200ff027b82 */ /* 0x000e220000000a00 */
[----:B------:R-:W1:Y:S01]  /*0030*/  LDCU.64 UR4, c[0x0][0x380] ;  /* 0x00007000ff0477ac */ /* 0x000e620008000a00 */
[----:B------:R-:W-:Y:S01]  /*0040*/  CS2R R6, SRZ ;  /* 0x0000000000067805 */ /* 0x000fe2000001ff00 */
[----:B------:R-:W2:Y:S01]  /*0050*/  LDCU.64 UR6, c[0x0][0x358] ;  /* 0x00006b00ff0677ac */ /* 0x000ea20008000a00 */
[----:B-1----:R-:W-:-:S04]  /*0060*/  UIADD3 UR4, UP0, UPT, UR4, 0x40, URZ ;  /* 0x0000004004047890 */ /* 0x002fc8000ff1e0ff */
[----:B------:R-:W-:Y:S02]  /*0070*/  UIADD3.X UR5, UPT, UPT, URZ, UR5, URZ, UP0, !UPT ;  /* 0x00000005ff057290 */ /* 0x000fe400087fe4ff */
[----:B------:R-:W-:Y:S01]  /*0080*/  MOV R14, UR4 ;  /* 0x00000004000e7c02 */ /* 0x000fe20008000f00 */
[----:B------:R-:W-:-:S03]  /*0090*/  UMOV UR4, URZ ;  /* 0x000000ff00047c82 */ /* 0x000fc60008000000 */
[----:B------:R-:W-:Y:S02]  /*00a0*/  IMAD.U32 R15, RZ, RZ, UR5 ;  /* 0x00000005ff0f7e24 */ /* 0x000fe4000f8e00ff */
[----:B0-----:R-:W-:-:S03]  /*00b0*/  IMAD.WIDE.U32 R2, R0, 0x7d00, R2 ;  /* 0x00007d0000027825 */ /* 0x001fc600078e0002 */
[----:B------:R-:W-:-:S05]  /*00c0*/  IADD3 R8, P0, PT, R2, 0x40, RZ ;  /* 0x0000004002087810 */ /* 0x000fca0007f1e0ff */
[----:B--2---:R-:W-:-:S08]  /*00d0*/  IMAD.X R9, RZ, RZ, R3, P0 ;  /* 0x000000ffff097224 */ /* 0x004fd000000e0603 */
.L_x_3:
[----:B------:R-:W-:Y:S01]  /*00e0*/  MOV R4, R14 ;  /* 0x0000000e00047202 */ /* 0x000fe20000000f00 */
[----:B------:R-:W-:Y:S01]  /*00f0*/  IMAD.MOV.U32 R5, RZ, RZ, R15 ;  /* 0x000000ffff057224 */ /* 0x000fe200078e000f */
[----:B------:R-:W-:Y:S01]  /*0100*/  MOV R2, R8 ;  /* 0x0000000800027202 */ /* 0x000fe20000000f00 */
[----:B------:R-:W-:-:S03]  /*0110*/  IMAD.MOV.U32 R3, RZ, RZ, R9 ;  /* 0x000000ffff037224 */ /* 0x000fc600078e0009 */
[----:B------:R-:W2:Y:S04]  /*0120*/  LDG.E.64 R8, desc[UR6][R4.64+-0x40] ;  /* 0xffffc00604087981 */ /* 0x000ea8000c1e1b00 */
[----:B------:R-:W2:Y:S04]  /*0130*/  LDG.E.64 R22, desc[UR6][R2.64+-0x40] ;  /* 0xffffc00602167981 */ /* 0x000ea8000c1e1b00 */
[----:B------:R-:W3:Y:S04]  /*0140*/  LDG.E.64 R16, desc[UR6][R4.64+-0x38] ;  /* 0xffffc80604107981 */ /* 0x000ee8000c1e1b00 */
[----:B------:R-:W3:Y:S04]  /*0150*/  LDG.E.64 R14, desc[UR6][R2.64+-0x38] ;  /* 0xffffc806020e7981 */ /* 0x000ee8000c1e1b00 */
[----:B------:R-:W4:Y:S04]  /*0160*/  LDG.E.64 R18, desc[UR6][R4.64+-0x30] ;  /* 0xffffd00604127981 */ /* 0x000f28000c1e1b00 */
[----:B------:R-:W4:Y:S04]  /*0170*/  LDG.E.64 R20, desc[UR6][R2.64+-0x30] ;  /* 0xffffd00602147981 */ /* 0x000f28000c1e1b00 */
[----:B------:R-:W5:Y:S04]  /*0180*/  LDG.E.64 R10, desc[UR6][R4.64+-0x28] ;  /* 0xffffd806040a7981 */ /* 0x000f68000c1e1b00 */
[----:B------:R-:W5:Y:S01]  /*0190*/  LDG.E.64 R12, desc[UR6][R2.64+-0x28] ;  /* 0xffffd806020c7981 */ /* 0x000f62000c1e1b00 */
[----:B--2---:R-:W-:-:S03]  /*01a0*/  DFMA R22, R8, R22, R6 ;  /* 0x000000160816722b */ /* 0x004fc60000000006 */
[----:B------:R-:W2:Y:S04]  /*01b0*/  LDG.E.64 R6, desc[UR6][R4.64+-0x20] ;  /* 0xffffe00604067981 */ /* 0x000ea8000c1e1b00 */
[----:B------:R-:W2:Y:S01]  /*01c0*/  LDG.E.64 R8, desc[UR6][R2.64+-0x20] ;  /* 0xffffe00602087981 */ /* 0x000ea2000c1e1b00 */
[----:B---3--:R-:W-:-:S03]  /*01d0*/  DFMA R22, R16, R14, R22 ;  /* 0x0000000e1016722b */ /* 0x008fc60000000016 */
[----:B------:R-:W3:Y:S04]  /*01e0*/  LDG.E.64 R14, desc[UR6][R4.64+-0x18] ;  /* 0xffffe806040e7981 */ /* 0x000ee8000c1e1b00 */
[----:B------:R-:W3:Y:S01]  /*01f0*/  LDG.E.64 R16, desc[UR6][R2.64+-0x18] ;  /* 0xffffe80602107981 */ /* 0x000ee2000c1e1b00 */
[----:B----4-:R-:W-:-:S03]  /*0200*/  DFMA R22, R18, R20, R22 ;  /* 0x000000141216722b */ /* 0x010fc60000000016 */
[----:B------:R-:W4:Y:S04]  /*0210*/  LDG.E.64 R18, desc[UR6][R4.64+-0x10] ;  /* 0xfffff00604127981 */ /* 0x000f28000c1e1b00 */
[----:B------:R-:W4:Y:S01]  /*0220*/  LDG.E.64 R20, desc[UR6][R2.64+-0x10] ;  /* 0xfffff00602147981 */ /* 0x000f22000c1e1b00 */
[----:B-----5:R-:W-:-:S03]  /*0230*/  DFMA R22, R10, R12, R22 ;  /* 0x0000000c0a16722b */ /* 0x020fc60000000016 */
        /* <DEDUP_REMOVED lines=26> */
[----:B------:R-:W-:-:S04]  /*03e0*/  UIADD3 UR4, UPT, UPT, UR4, 0x10, URZ ;  /* 0x0000001004047890 */ /* 0x000fc8000fffe0ff */
[----:B------:R-:W-:Y:S01]  /*03f0*/  UISETP.NE.AND UP0, UPT, UR4, 0xfa0, UPT ;  /* 0x00000fa00400788c */ /* 0x000fe2000bf05270 */
[----:B--2---:R-:W-:Y:S01]  /*0400*/  DFMA R6, R8, R6, R22 ;  /* 0x000000060806722b */ /* 0x004fe20000000016 */
[----:B------:R-:W-:-:S05]  /*0410*/  IADD3 R8, P1, PT, R2, 0x80, RZ ;  /* 0x0000008002087810 */ /* 0x000fca0007f3e0ff */
[----:B------:R-:W-:Y:S02]  /*0420*/  IMAD.X R9, RZ, RZ, R3, P1 ;  /* 0x000000ffff097224 */ /* 0x000fe400008e0603 */
[----:B---3--:R-:W-:Y:S01]  /*0430*/  DFMA R6, R14, R16, R6 ;  /* 0x000000100e06722b */ /* 0x008fe20000000006 */
[----:B------:R-:W-:-:S04]  /*0440*/  IADD3 R14, P0, PT, R4, 0x80, RZ ;  /* 0x00000080040e7810 */ /* 0x000fc80007f1e0ff */
[----:B------:R-:W-:-:S03]  /*0450*/  IADD3.X R15, PT, PT, RZ, R5, RZ, P0, !PT ;  /* 0x00000005ff0f7210 */ /* 0x000fc600007fe4ff */
[----:B----4-:R-:W-:-:S08]  /*0460*/  DFMA R6, R18, R20, R6 ;  /* 0x000000141206722b */ /* 0x010fd00000000006 */
[----:B-----5:R-:W-:Y:S01]  /*0470*/  DFMA R6, R12, R10, R6 ;  /* 0x0000000a0c06722b */ /* 0x020fe20000000006 */
[----:B------:R-:W-:Y:S10]  /*0480*/  BRA.U UP0, `(.L_x_3) ;  /* 0xfffffffd00147547 */ /* 0x000ff4000b83ffff */
[----:B------:R-:W0:Y:S02]  /*0490*/  LDC.64 R2, c[0x0][0x390] ;  /* 0x0000e400ff027b82 */ /* 0x000e240000000a00 */
[----:B0-----:R-:W-:-:S05]  /*04a0*/  IMAD.WIDE.U32 R2, R0, 0x8, R2 ;  /* 0x0000000800027825 */ /* 0x001fca00078e0002 */
[----:B------:R-:W-:Y:S01]  /*04b0*/  STG.E.64 desc[UR6][R2.64], R6 ;  /* 0x0000000602007986 */ /* 0x000fe2000c101b06 */
[----:B------:R-:W-:Y:S05]  /*04c0*/  EXIT ;  /* 0x000000000000794d */ /* 0x000fea0003800000 */
.L_x_4:
        /* <DEDUP_REMOVED lines=11> */
.L_x_8:


//--------------------- .text.relu_layer_kernel   --------------------------
	.section	.text.relu_layer_kernel,"ax",@progbits
	.align	128
        .global         relu_layer_kernel
        .type           relu_layer_kernel,@function
        .size           relu_layer_kernel,(.L_x_9 - relu_layer_kernel)
        .other          relu_layer_kernel,@"STO_CUDA_ENTRY STV_DEFAULT"
relu_layer_kernel:
.text.relu_layer_kernel:
[----:B------:R-:W-:Y:S01]  /*0000*/  LDC R1, c[0x0][0x37c] ;  /* 0x0000df00ff017b82 */ /* 0x000fe20000000800 */
[----:B------:R-:W0:Y:S07]  /*0010*/  S2R R0, SR_TID.X ;  /* 0x0000000000007919 */ /* 0x000e2e0000002100 */
[----:B------:R-:W0:Y:S01]  /*0020*/  S2UR UR4, SR_CTAID.X ;  /* 0x00000000000479c3 */ /* 0x000e220000002500 */
[----:B------:R-:W1:Y:S07]  /*0030*/  LDCU UR5, c[0x0][0x388] ;  /* 0x00007100ff0577ac */ /* 0x000e6e0008000800 */
[----:B------:R-:W0:Y:S02]  /*0040*/  LDC R5, c[0x0][0x360] ;  /* 0x0000d800ff057b82 */ /* 0x000e240000000800 */
[----:B0-----:R-:W-:-:S05]  /*0050*/  IMAD R5, R5, UR4, R0 ;  /* 0x0000000405057c24 */ /* 0x001fca000f8e0200 */
[----:B-1----:R-:W-:-:S13]  /*0060*/  ISETP.GE.AND P0, PT, R5, UR5, PT ;  /* 0x0000000505007c0c */ /* 0x002fda000bf06270 */
[----:B------:R-:W-:Y:S05]  /*0070*/  @P0 EXIT ;  /* 0x000000000000094d */ /* 0x000fea0003800000 */
[----:B------:R-:W0:Y:S01]  /*0080*/  LDC.64 R2, c[0x0][0x380] ;  /* 0x0000e000ff027b82 */ /* 0x000e220000000a00 */
[----:B------:R-:W1:Y:S01]  /*0090*/  LDCU.64 UR4, c[0x0][0x358] ;  /* 0x00006b00ff0477ac */ /* 0x000e620008000a00 */
[----:B0-----:R-:W-:-:S05]  /*00a0*/  IMAD.WIDE R2, R5, 0x8, R2 ;  /* 0x0000000805027825 */ /* 0x001fca00078e0202 */
[----:B-1----:R-:W2:Y:S02]  /*00b0*/  LDG.E.64 R4, desc[UR4][R2.64] ;  /* 0x0000000402047981 */ /* 0x002ea4000c1e1b00 */
[----:B--2---:R-:W-:-:S14]  /*00c0*/  DSETP.GEU.AND P0, PT, R4, RZ, PT ;  /* 0x000000ff0400722a */ /* 0x004fdc0003f0e000 */
[----:B------:R-:W-:Y:S05]  /*00d0*/  @P0 EXIT ;  /* 0x000000000000094d */ /* 0x000fea0003800000 */
[----:B------:R-:W-:Y:S01]  /*00e0*/  STG.E.64 desc[UR4][R2.64], RZ ;  /* 0x000000ff02007986 */ /* 0x000fe2000c101b04 */
[----:B------:R-:W-:Y:S05]  /*00f0*/  EXIT ;  /* 0x000000000000794d */ /* 0x000fea0003800000 */
.L_x_5:
        /* <DEDUP_REMOVED lines=16> */
.L_x_9:


//--------------------- .text.ConvolutionLayer    --------------------------
	.section	.text.ConvolutionLayer,"ax",@progbits
	.align	128
        .global         ConvolutionLayer
        .type           ConvolutionLayer,@function
        .size           ConvolutionLayer,(.L_x_10 - ConvolutionLayer)
        .other          ConvolutionLayer,@"STO_CUDA_ENTRY STV_DEFAULT"
ConvolutionLayer:
.text.ConvolutionLayer:
[----:B------:R-:W-:Y:S01]  /*0000*/  LDC R1, c[0x0][0x37c] ;  /* 0x0000df00ff017b82 */ /* 0x000fe20000000800 */
[----:B------:R-:W0:Y:S07]  /*0010*/  S2R R13, SR_CTAID.X ;  /* 0x00000000000d7919 */ /* 0x000e2e0000002500 */
[----:B------:R-:W0:Y:S01]  /*0020*/  LDC.64 R2, c[0x0][0x390] ;  /* 0x0000e400ff027b82 */ /* 0x000e220000000a00 */
[----:B------:R-:W1:Y:S01]  /*0030*/  LDCU.64 UR4, c[0x0][0x358] ;  /* 0x00006b00ff0477ac */ /* 0x000e620008000a00 */
[----:B------:R-:W2:Y:S01]  /*0040*/  S2R R5, SR_TID.Y ;  /* 0x0000000000057919 */ /* 0x000ea20000002200 */
[----:B------:R-:W3:Y:S05]  /*0050*/  S2R R15, SR_TID.X ;  /* 0x00000000000f7919 */ /* 0x000eea0000002100 */
[----:B------:R-:W4:Y:S08]  /*0060*/  LDC.64 R6, c[0x0][0x380] ;  /* 0x0000e000ff067b82 */ /* 0x000f300000000a00 */
[----:B------:R-:W5:Y:S01]  /*0070*/  LDC.64 R8, c[0x0][0x388] ;  /* 0x0000e200ff087b82 */ /* 0x000f620000000a00 */
[----:B0-----:R-:W-:Y:S01]  /*0080*/  IMAD.WIDE.U32 R2, R13, 0xc80, R2 ;  /* 0x00000c800d027825 */ /* 0x001fe200078e0002 */
[----:B--2---:R-:W-:-:S03]  /*0090*/  LEA R11, R5, R5, 0x2 ;  /* 0x00000005050b7211 */ /* 0x004fc600078e10ff */
[----:B------:R-:W-:-:S04]  /*00a0*/  IMAD.WIDE.U32 R4, R5, 0xa0, R2 ;  /* 0x000000a005047825 */ /* 0x000fc800078e0002 */
[----:B----4-:R-:W-:Y:S01]  /*00b0*/  IMAD.WIDE.U32 R6, R11, 0x320, R6 ;  /* 0x000003200b067825 */ /* 0x010fe200078e0006 */
[----:B---3--:R-:W-:-:S03]  /*00c0*/  LEA R11, R15, R15, 0x2 ;  /* 0x0000000f0f0b7211 */ /* 0x008fc600078e10ff */
[----:B-----5:R-:W-:-:S04]  /*00d0*/  IMAD.WIDE.U32 R2, R13, 0xc8, R8 ;  /* 0x000000c80d027825 */ /* 0x020fc800078e0008 */
[----:B------:R-:W-:Y:S01]  /*00e0*/  IMAD.WIDE.U32 R4, R15, 0x8, R4 ;  /* 0x000000080f047825 */ /* 0x000fe200078e0004 */
[----:B-1----:R-:W2:Y:S03]  /*00f0*/  LDG.E.64 R12, desc[UR4][R2.64] ;  /* 0x00000004020c7981 */ /* 0x002ea6000c1e1b00 */
[----:B------:R-:W-:Y:S01]  /*0100*/  IMAD.WIDE.U32 R6, R11, 0x8, R6 ;  /* 0x000000080b067825 */ /* 0x000fe200078e0006 */
[----:B------:R-:W2:Y:S04]  /*0110*/  LDG.E.64 R8, desc[UR4][R4.64] ;  /* 0x0000000404087981 */ /* 0x000ea8000c1e1b00 */
[----:B------:R-:W2:Y:S02]  /*0120*/  LDG.E.64 R10, desc[UR4][R6.64] ;  /* 0x00000004060a7981 */ /* 0x000ea4000c1e1b00 */
[----:B--2---:R-:W-:-:S07]  /*0130*/  DFMA R8, R10, R12, R8 ;  /* 0x0000000c0a08722b */ /* 0x004fce0000000008 */
[----:B------:R0:W-:Y:S04]  /*0140*/  STG.E.64 desc[UR4][R4.64], R8 ;  /* 0x0000000804007986 */ /* 0x0001e8000c101b04 */
        /* <DEDUP_REMOVED lines=8> */
[----:B------:R-:W3:Y:S04]  /*01d0*/  LDG.E.64 R14, desc[UR4][R6.64+0x18] ;  /* 0x00001804060e7981 */ /* 0x000ee8000c1e1b00 */
[----:B------:R-:W3:Y:S02]  /*01e0*/  LDG.E.64 R16, desc[UR4][R2.64+0x18] ;  /* 0x0000180402107981 */ /* 0x000ee4000c1e1b00 */
[----:B---3--:R-:W-:-:S07]  /*01f0*/  DFMA R14, R14, R16, R12 ;  /* 0x000000100e0e722b */ /* 0x008fce000000000c */
[----:B------:R3:W-:Y:S04]  /*0200*/  STG.E.64 desc[UR4][R4.64], R14 ;  /* 0x0000000e04007986 */ /* 0x0007e8000c101b04 */
[----:B0-----:R-:W4:Y:S04]  /*0210*/  LDG.E.64 R8, desc[UR4][R6.64+0x20] ;  /* 0x0000200406087981 */ /* 0x001f28000c1e1b00 */
[----:B------:R-:W4:Y:S02]  /*0220*/  LDG.E.64 R16, desc[UR4][R2.64+0x20] ;  /* 0x0000200402107981 */ /* 0x000f24000c1e1b00 */
[----:B----4-:R-:W-:-:S07]  /*0230*/  DFMA R8, R8, R16, R14 ;  /* 0x000000100808722b */ /* 0x010fce000000000e */
[----:B------:R0:W-:Y:S04]  /*0240*/  STG.E.64 desc[UR4][R4.64], R8 ;  /* 0x0000000804007986 */ /* 0x0001e8000c101b04 */
[----:B-1----:R-:W4:Y:S04]  /*0250*/  LDG.E.64 R10, desc[UR4][R6.64+0x320] ;  /* 0x00032004060a7981 */ /* 0x002f28000c1e1b00 */
[----:B------:R-:W4:Y:S02]  /*0260*/  LDG.E.64 R16, desc[UR4][R2.64+0x28] ;  /* 0x0000280402107981 */ /* 0x000f24000c1e1b00 */
[----:B----4-:R-:W-:-:S07]  /*0270*/  DFMA R10, R10, R16, R8 ;  /* 0x000000100a0a722b */ /* 0x010fce0000000008 */
[----:B------:R1:W-:Y:S04]  /*0280*/  STG.E.64 desc[UR4][R4.64], R10 ;  /* 0x0000000a04007986 */ /* 0x0003e8000c101b04 */
[----:B--2---:R-:W2:Y:S04]  /*0290*/  LDG.E.64 R12, desc[UR4][R6.64+0x328] ;  /* 0x00032804060c7981 */ /* 0x004ea8000c1e1b00 */
[----:B------:R-:W2:Y:S02]  /*02a0*/  LDG.E.64 R16, desc[UR4][R2.64+0x30] ;  /* 0x0000300402107981 */ /* 0x000ea4000c1e1b00 */
[----:B--2---:R-:W-:-:S07]  /*02b0*/  DFMA R12, R12, R16, R10 ;  /* 0x000000100c0c722b */ /* 0x004fce000000000a */
[----:B------:R2:W-:Y:S04]  /*02c0*/  STG.E.64 desc[UR4][R4.64], R12 ;  /* 0x0000000c04007986 */ /* 0x0005e8000c101b04 */
[----:B---3--:R-:W3:Y:S04]  /*02d0*/  LDG.E.64 R14, desc[UR4][R6.64+0x330] ;  /* 0x00033004060e7981 */ /* 0x008ee8000c1e1b00 */
        /* <DEDUP_REMOVED lines=58> */
[----:B------:R-:W-:Y:S04]  /*0680*/  STG.E.64 desc[UR4][R4.64], R10 ;  /* 0x0000000a04007986 */ /* 0x000fe8000c101b04 */
[----:B--2---:R-:W2:Y:S04]  /*0690*/  LDG.E.64 R12, desc[UR4][R6.64+0xc90] ;  /* 0x000c9004060c7981 */ /* 0x004ea8000c1e1b00 */
[----:B------:R-:W2:Y:S02]  /*06a0*/  LDG.E.64 R16, desc[UR4][R2.64+0xb0] ;  /* 0x0000b00402107981 */ /* 0x000ea4000c1e1b00 */
[----:B--2---:R-:W-:-:S07]  /*06b0*/  DFMA R12, R12, R16, R10 ;  /* 0x000000100c0c722b */ /* 0x004fce000000000a */
[----:B------:R-:W-:Y:S04]  /*06c0*/  STG.E.64 desc[UR4][R4.64], R12 ;  /* 0x0000000c04007986 */ /* 0x000fe8000c101b04 */
[----:B---3--:R-:W2:Y:S04]  /*06d0*/  LDG.E.64 R14, desc[UR4][R6.64+0xc98] ;  /* 0x000c9804060e7981 */ /* 0x008ea8000c1e1b00 */
[----:B------:R-:W2:Y:S02]  /*06e0*/  LDG.E.64 R16, desc[UR4][R2.64+0xb8] ;  /* 0x0000b80402107981 */ /* 0x000ea4000c1e1b00 */
[----:B--2---:R-:W-:-:S07]  /*06f0*/  DFMA R14, R14, R16, R12 ;  /* 0x000000100e0e722b */ /* 0x004fce000000000c */
[----:B------:R-:W-:Y:S04]  /*0700*/  STG.E.64 desc[UR4][R4.64], R14 ;  /* 0x0000000e04007986 */ /* 0x000fe8000c101b04 */
[----:B0-----:R-:W2:Y:S04]  /*0710*/  LDG.E.64 R8, desc[UR4][R6.64+0xca0] ;  /* 0x000ca00406087981 */ /* 0x001ea8000c1e1b00 */
[----:B------:R-:W2:Y:S02]  /*0720*/  LDG.E.64 R16, desc[UR4][R2.64+0xc0] ;  /* 0x0000c00402107981 */ /* 0x000ea4000c1e1b00 */
[----:B--2---:R-:W-:-:S07]  /*0730*/  DFMA R8, R8, R16, R14 ;  /* 0x000000100808722b */ /* 0x004fce000000000e */
[----:B------:R-:W-:Y:S01]  /*0740*/  STG.E.64 desc[UR4][R4.64], R8 ;  /* 0x0000000804007986 */ /* 0x000fe2000c101b04 */
[----:B------:R-:W-:Y:S05]  /*0750*/  EXIT ;  /* 0x000000000000794d */ /* 0x000fea0003800000 */
.L_x_6:
        /* <DEDUP_REMOVED lines=10> */
.L_x_10:


//--------------------- .nv.shared.output_layer_fast --------------------------
	.section	.nv.shared.output_layer_fast,"aw",@nobits
	.sectionflags	@""
	.align	8
.nv.shared.output_layer_fast:
	.zero		17024


//--------------------- .nv.shared.reserved.0     --------------------------
	.section	.nv.shared.reserved.0,"aw",@nobits
	.weak		__nv_reservedSMEM_offset_0_alias
	.size		__nv_reservedSMEM_offset_0_alias, 0, 64
	.other		__nv_reservedSMEM_offset_0_alias,@"STO_CUDA_RESERVED_SHARED STV_DEFAULT"
__nv_reservedSMEM_offset_0_alias:
	.zero		0
	.zero		64


//--------------------- .nv.constant0.output_layer_fast --------------------------
	.section	.nv.constant0.output_layer_fast,"a",@progbits
	.sectionflags	@""
	.align	4
.nv.constant0.output_layer_fast:
	.zero		920


//--------------------- .nv.constant0.output_layer_kernel --------------------------
	.section	.nv.constant0.output_layer_kernel,"a",@progbits
	.sectionflags	@""
	.align	4
.nv.constant0.output_layer_kernel:
	.zero		920


//--------------------- .nv.constant0.relu_layer_kernel --------------------------
	.section	.nv.constant0.relu_layer_kernel,"a",@progbits
	.sectionflags	@""
	.align	4
.nv.constant0.relu_layer_kernel:
	.zero		908


//--------------------- .nv.constant0.ConvolutionLayer --------------------------
	.section	.nv.constant0.ConvolutionLayer,"a",@progbits
	.sectionflags	@""
	.align	4
.nv.constant0.ConvolutionLayer:
	.zero		920


//--------------------- SYMBOLS --------------------------

	.type		.nv.reservedSmem.offset0,@object
	.size		.nv.reservedSmem.offset0,0x4
	.type		.nv.reservedSmem.cap,@object
	.size		.nv.reservedSmem.cap,0x4
